//
// Generated by NVIDIA NVVM Compiler
//
// Compiler Build ID: CL-36424714
// Cuda compilation tools, release 13.0, V13.0.88
// Based on NVVM 20.0.0
//

.version 9.0
.target sm_100
.address_size 64

	// .globl	_Z26kernel_linearInterpolationPfPiiiiiiS_iS_iS_
.extern .func  (.param .b32 func_retval0) vprintf
(
	.param .b64 vprintf_param_0,
	.param .b64 vprintf_param_1
)
;
.global .align 1 .b8 $str[53] = {76, 111, 99, 32, 37, 105, 32, 110, 101, 101, 100, 101, 100, 32, 37, 105, 32, 105, 116, 101, 114, 97, 116, 105, 111, 110, 115, 44, 32, 115, 116, 97, 114, 116, 105, 110, 103, 32, 102, 114, 111, 109, 32, 37, 105, 32, 45, 62, 32, 37, 105, 10};

.visible .entry _Z26kernel_linearInterpolationPfPiiiiiiS_iS_iS_(
	.param .u64 .ptr .align 1 _Z26kernel_linearInterpolationPfPiiiiiiS_iS_iS__param_0,
	.param .u64 .ptr .align 1 _Z26kernel_linearInterpolationPfPiiiiiiS_iS_iS__param_1,
	.param .u32 _Z26kernel_linearInterpolationPfPiiiiiiS_iS_iS__param_2,
	.param .u32 _Z26kernel_linearInterpolationPfPiiiiiiS_iS_iS__param_3,
	.param .u32 _Z26kernel_linearInterpolationPfPiiiiiiS_iS_iS__param_4,
	.param .u32 _Z26kernel_linearInterpolationPfPiiiiiiS_iS_iS__param_5,
	.param .u32 _Z26kernel_linearInterpolationPfPiiiiiiS_iS_iS__param_6,
	.param .u64 .ptr .align 1 _Z26kernel_linearInterpolationPfPiiiiiiS_iS_iS__param_7,
	.param .u32 _Z26kernel_linearInterpolationPfPiiiiiiS_iS_iS__param_8,
	.param .u64 .ptr .align 1 _Z26kernel_linearInterpolationPfPiiiiiiS_iS_iS__param_9,
	.param .u32 _Z26kernel_linearInterpolationPfPiiiiiiS_iS_iS__param_10,
	.param .u64 .ptr .align 1 _Z26kernel_linearInterpolationPfPiiiiiiS_iS_iS__param_11
)
{
	.local .align 16 .b8 	__local_depot0[16];
	.reg .b64 	%SP;
	.reg .b64 	%SPL;
	.reg .pred 	%p<14>;
	.reg .b32 	%r<39>;
	.reg .b32 	%f<33>;
	.reg .b64 	%rd<39>;

	mov.u64 	%SPL, __local_depot0;
	cvta.local.u64 	%SP, %SPL;
	ld.param.u64 	%rd5, [_Z26kernel_linearInterpolationPfPiiiiiiS_iS_iS__param_0];
	ld.param.u32 	%r15, [_Z26kernel_linearInterpolationPfPiiiiiiS_iS_iS__param_3];
	ld.param.u32 	%r16, [_Z26kernel_linearInterpolationPfPiiiiiiS_iS_iS__param_4];
	ld.param.u32 	%r17, [_Z26kernel_linearInterpolationPfPiiiiiiS_iS_iS__param_5];
	ld.param.u64 	%rd6, [_Z26kernel_linearInterpolationPfPiiiiiiS_iS_iS__param_7];
	ld.param.u32 	%r18, [_Z26kernel_linearInterpolationPfPiiiiiiS_iS_iS__param_8];
	ld.param.u64 	%rd7, [_Z26kernel_linearInterpolationPfPiiiiiiS_iS_iS__param_9];
	ld.param.u32 	%r19, [_Z26kernel_linearInterpolationPfPiiiiiiS_iS_iS__param_10];
	ld.param.u64 	%rd8, [_Z26kernel_linearInterpolationPfPiiiiiiS_iS_iS__param_11];
	cvta.to.global.u64 	%rd1, %rd8;
	cvta.to.global.u64 	%rd2, %rd5;
	cvta.to.global.u64 	%rd3, %rd6;
	cvta.to.global.u64 	%rd4, %rd7;
	mov.u32 	%r20, %ctaid.x;
	mov.u32 	%r21, %ntid.x;
	mov.u32 	%r22, %tid.x;
	mad.lo.s32 	%r1, %r20, %r21, %r22;
	setp.ge.s32 	%p1, %r1, %r19;
	setp.ge.s32 	%p2, %r15, %r16;
	or.pred  	%p3, %p2, %p1;
	@%p3 bra 	$L__BB0_17;
	mul.wide.s32 	%rd9, %r1, 4;
	add.s64 	%rd10, %rd4, %rd9;
	ld.global.f32 	%f1, [%rd10];
	mad.lo.s32 	%r2, %r16, %r1, %r15;
	setp.ne.s32 	%p4, %r1, 0;
	ld.global.f32 	%f2, [%rd4];
	@%p4 bra 	$L__BB0_6;
	ld.global.f32 	%f3, [%rd3];
	setp.geu.f32 	%p5, %f2, %f3;
	@%p5 bra 	$L__BB0_6;
	sub.f32 	%f23, %f3, %f2;
	ld.global.f32 	%f24, [%rd3+4];
	sub.f32 	%f4, %f24, %f3;
	setp.geu.f32 	%p13, %f23, %f4;
	@%p13 bra 	$L__BB0_5;
	add.s32 	%r33, %r17, %r15;
	mul.wide.s32 	%rd33, %r33, 4;
	add.s64 	%rd34, %rd2, %rd33;
	ld.global.f32 	%f25, [%rd34];
	mul.wide.s32 	%rd35, %r15, 4;
	add.s64 	%rd36, %rd2, %rd35;
	ld.global.f32 	%f26, [%rd36];
	sub.f32 	%f27, %f25, %f26;
	sub.f32 	%f28, %f3, %f4;
	sub.f32 	%f29, %f26, %f27;
	sub.f32 	%f30, %f1, %f28;
	div.rn.f32 	%f31, %f30, %f4;
	fma.rn.f32 	%f32, %f27, %f31, %f29;
	mul.wide.s32 	%rd37, %r2, 4;
	add.s64 	%rd38, %rd1, %rd37;
	st.global.f32 	[%rd38], %f32;
	bra.uni 	$L__BB0_17;
$L__BB0_5:
	mul.wide.s32 	%rd31, %r2, 4;
	add.s64 	%rd32, %rd1, %rd31;
	mov.b32 	%r32, 2143289344;
	st.global.u32 	[%rd32], %r32;
	bra.uni 	$L__BB0_17;
$L__BB0_6:
	sub.f32 	%f5, %f1, %f2;
	mul.wide.s32 	%rd11, %r19, 4;
	add.s64 	%rd12, %rd4, %rd11;
	ld.global.f32 	%f6, [%rd12+-4];
	sub.f32 	%f7, %f6, %f2;
	div.rn.f32 	%f8, %f5, %f7;
	cvt.rn.f32.s32 	%f9, %r18;
	mul.f32 	%f10, %f8, %f9;
	cvt.rzi.s32.f32 	%r3, %f10;
	mul.wide.s32 	%rd13, %r3, 4;
	add.s64 	%rd14, %rd3, %rd13;
	ld.global.f32 	%f11, [%rd14];
	setp.gt.f32 	%p6, %f11, %f1;
	@%p6 bra 	$L__BB0_11;
	setp.le.s32 	%p7, %r18, %r3;
	mov.b32 	%r37, 0;
	mov.u32 	%r38, %r3;
	@%p7 bra 	$L__BB0_16;
	sub.s32 	%r37, %r18, %r3;
	mov.b32 	%r36, 0;
$L__BB0_9:
	add.s32 	%r10, %r36, %r3;
	mul.wide.s32 	%rd15, %r10, 4;
	add.s64 	%rd16, %rd3, %rd15;
	ld.global.f32 	%f12, [%rd16];
	setp.leu.f32 	%p8, %f12, %f1;
	@%p8 bra 	$L__BB0_15;
	add.s32 	%r38, %r10, -1;
	mov.u32 	%r37, %r36;
	bra.uni 	$L__BB0_16;
$L__BB0_11:
	setp.lt.s32 	%p10, %r3, 1;
	mov.b32 	%r37, 0;
	mov.u32 	%r38, %r3;
	@%p10 bra 	$L__BB0_16;
	mov.b32 	%r35, 0;
	mov.u32 	%r34, %r3;
$L__BB0_13:
	mul.wide.u32 	%rd17, %r34, 4;
	add.s64 	%rd18, %rd3, %rd17;
	ld.global.f32 	%f13, [%rd18];
	setp.lt.f32 	%p11, %f13, %f1;
	mov.u32 	%r37, %r35;
	mov.u32 	%r38, %r34;
	@%p11 bra 	$L__BB0_16;
	add.s32 	%r35, %r35, 1;
	add.s32 	%r34, %r34, -1;
	setp.eq.s32 	%p12, %r35, %r3;
	mov.b32 	%r38, 0;
	mov.u32 	%r37, %r3;
	@%p12 bra 	$L__BB0_16;
	bra.uni 	$L__BB0_13;
$L__BB0_15:
	add.s32 	%r36, %r36, 1;
	setp.ne.s32 	%p9, %r36, %r37;
	mov.u32 	%r38, %r18;
	@%p9 bra 	$L__BB0_9;
$L__BB0_16:
	add.u64 	%rd19, %SP, 0;
	add.u64 	%rd20, %SPL, 0;
	st.local.v4.u32 	[%rd20], {%r1, %r37, %r3, %r38};
	mov.u64 	%rd21, $str;
	cvta.global.u64 	%rd22, %rd21;
	{ // callseq 0, 0
	.param .b64 param0;
	st.param.b64 	[param0], %rd22;
	.param .b64 param1;
	st.param.b64 	[param1], %rd19;
	.param .b32 retval0;
	call.uni (retval0), 
	vprintf, 
	(
	param0, 
	param1
	);
	ld.param.b32 	%r28, [retval0];
	} // callseq 0
	mad.lo.s32 	%r30, %r38, %r17, %r15;
	add.s32 	%r31, %r30, %r17;
	mul.wide.s32 	%rd23, %r31, 4;
	add.s64 	%rd24, %rd2, %rd23;
	ld.global.f32 	%f14, [%rd24];
	mul.wide.s32 	%rd25, %r30, 4;
	add.s64 	%rd26, %rd2, %rd25;
	ld.global.f32 	%f15, [%rd26];
	sub.f32 	%f16, %f14, %f15;
	mul.wide.s32 	%rd27, %r38, 4;
	add.s64 	%rd28, %rd3, %rd27;
	ld.global.f32 	%f17, [%rd28];
	ld.global.f32 	%f18, [%rd28+4];
	sub.f32 	%f19, %f1, %f17;
	sub.f32 	%f20, %f18, %f17;
	div.rn.f32 	%f21, %f19, %f20;
	fma.rn.f32 	%f22, %f16, %f21, %f15;
	mul.wide.s32 	%rd29, %r2, 4;
	add.s64 	%rd30, %rd1, %rd29;
	st.global.f32 	[%rd30], %f22;
$L__BB0_17:
	ret;

}


// ===== COMPILED SASS (sm_100) =====

	.target	sm_100

	.elftype	@"ET_EXEC"


//--------------------- .note.nv.tkinfo           --------------------------
	.section	.note.nv.tkinfo,"",@"SHT_NOTE"
	.sectionflags	@"SHF_NOTE_NV_TKINFO"
	.tkinfo
        /*0018*/ 	.word	0x00000002
        /*0030*/ 	.string	""
        /*0030*/ 	.string	"ptxas"
        /*0030*/ 	.string	"Cuda compilation tools, release 13.0, V13.0.88"
        /*0030*/ 	.string	"Build cuda_13.0.r13.0/compiler.36424714_0"
        /*0030*/ 	.string	"-arch sm_100 -m 64 "



//--------------------- .note.nv.cuinfo           --------------------------
	.section	.note.nv.cuinfo,"",@"SHT_NOTE"
	.sectionflags	@"SHF_NOTE_NV_CUINFO"
        /*0018*/ 	.short	0x0002
        /*001a*/ 	.short	0x0064
        /*001c*/ 	.short	0x0082
	.zero		2


//--------------------- .nv.info                  --------------------------
	.section	.nv.info,"",@"SHT_CUDA_INFO"
	.align	4


	//----- nvinfo : EIATTR_REGCOUNT
	.align		4
        /*0000*/ 	.byte	0x04, 0x2f
        /*0002*/ 	.short	(.L_2 - .L_1)
	.align		4
.L_1:
        /*0004*/ 	.word	index@(_Z26kernel_linearInterpolationPfPiiiiiiS_iS_iS_)
        /*0008*/ 	.word	0x0000001a


	//----- nvinfo : EIATTR_FRAME_SIZE
	.align		4
.L_2:
        /*000c*/ 	.byte	0x04, 0x11
        /*000e*/ 	.short	(.L_4 - .L_3)
	.align		4
.L_3:
        /*0010*/ 	.word	index@($__internal_0_$__cuda_sm3x_div_rn_noftz_f32_slowpath)
        /*0014*/ 	.word	0x00000010


	//----- nvinfo : EIATTR_FRAME_SIZE
	.align		4
.L_4:
        /*0018*/ 	.byte	0x04, 0x11
        /*001a*/ 	.short	(.L_6 - .L_5)
	.align		4
.L_5:
        /*001c*/ 	.word	index@(_Z26kernel_linearInterpolationPfPiiiiiiS_iS_iS_)
        /*0020*/ 	.word	0x00000010


	//----- nvinfo : EIATTR_MIN_STACK_SIZE
	.align		4
.L_6:
        /*0024*/ 	.byte	0x04, 0x12
        /*0026*/ 	.short	(.L_8 - .L_7)
	.align		4
.L_7:
        /*0028*/ 	.word	index@(_Z26kernel_linearInterpolationPfPiiiiiiS_iS_iS_)
        /*002c*/ 	.word	0x00000010
.L_8:


//--------------------- .nv.compat                --------------------------
	.section	.nv.compat,"",@"SHT_CUDA_COMPAT_INFO"
	.align	4
        /*0000*/ 	.byte	0x02, 0x09, 0x00, 0x00, 0x02, 0x02, 0x01, 0x00, 0x02, 0x05, 0x05, 0x00, 0x03, 0x07, 0x01, 0x01
        /*0010*/ 	.byte	0x02, 0x03, 0x00, 0x00, 0x02, 0x06, 0x01, 0x00, 0x04, 0x0b, 0x08, 0x00, 0x01, 0x00, 0x00, 0x00
        /*0020*/ 	.byte	0x00, 0x00, 0x00, 0x00


//--------------------- .nv.info._Z26kernel_linearInterpolationPfPiiiiiiS_iS_iS_ --------------------------
	.section	.nv.info._Z26kernel_linearInterpolationPfPiiiiiiS_iS_iS_,"",@"SHT_CUDA_INFO"
	.sectionflags	@""
	.align	4


	//----- nvinfo : EIATTR_CUDA_API_VERSION
	.align		4
        /*0000*/ 	.byte	0x04, 0x37
        /*0002*/ 	.short	(.L_10 - .L_9)
.L_9:
        /*0004*/ 	.word	0x00000082


	//----- nvinfo : EIATTR_KPARAM_INFO
	.align		4
.L_10:
        /*0008*/ 	.byte	0x04, 0x17
        /*000a*/ 	.short	(.L_12 - .L_11)
.L_11:
        /*000c*/ 	.word	0x00000000
        /*0010*/ 	.short	0x000b
        /*0012*/ 	.short	0x0048
        /*0014*/ 	.byte	0x00, 0xf5, 0x21, 0x00


	//----- nvinfo : EIATTR_KPARAM_INFO
	.align		4
.L_12:
        /*0018*/ 	.byte	0x04, 0x17
        /*001a*/ 	.short	(.L_14 - .L_13)
.L_13:
        /*001c*/ 	.word	0x00000000
        /*0020*/ 	.short	0x000a
        /*0022*/ 	.short	0x0040
        /*0024*/ 	.byte	0x00, 0xf0, 0x11, 0x00


	//----- nvinfo : EIATTR_KPARAM_INFO
	.align		4
.L_14:
        /*0028*/ 	.byte	0x04, 0x17
        /*002a*/ 	.short	(.L_16 - .L_15)
.L_15:
        /*002c*/ 	.word	0x00000000
        /*0030*/ 	.short	0x0009
        /*0032*/ 	.short	0x0038
        /*0034*/ 	.byte	0x00, 0xf5, 0x21, 0x00


	//----- nvinfo : EIATTR_KPARAM_INFO
	.align		4
.L_16:
        /*0038*/ 	.byte	0x04, 0x17
        /*003a*/ 	.short	(.L_18 - .L_17)
.L_17:
        /*003c*/ 	.word	0x00000000
        /*0040*/ 	.short	0x0008
        /*0042*/ 	.short	0x0030
        /*0044*/ 	.byte	0x00, 0xf0, 0x11, 0x00


	//----- nvinfo : EIATTR_KPARAM_INFO
	.align		4
.L_18:
        /*0048*/ 	.byte	0x04, 0x17
        /*004a*/ 	.short	(.L_20 - .L_19)
.L_19:
        /*004c*/ 	.word	0x00000000
        /*0050*/ 	.short	0x0007
        /*0052*/ 	.short	0x0028
        /*0054*/ 	.byte	0x00, 0xf5, 0x21, 0x00


	//----- nvinfo : EIATTR_KPARAM_INFO
	.align		4
.L_20:
        /*0058*/ 	.byte	0x04, 0x17
        /*005a*/ 	.short	(.L_22 - .L_21)
.L_21:
        /*005c*/ 	.word	0x00000000
        /*0060*/ 	.short	0x0006
        /*0062*/ 	.short	0x0020
        /*0064*/ 	.byte	0x00, 0xf0, 0x11, 0x00


	//----- nvinfo : EIATTR_KPARAM_INFO
	.align		4
.L_22:
        /*0068*/ 	.byte	0x04, 0x17
        /*006a*/ 	.short	(.L_24 - .L_23)
.L_23:
        /*006c*/ 	.word	0x00000000
        /*0070*/ 	.short	0x0005
        /*0072*/ 	.short	0x001c
        /*0074*/ 	.byte	0x00, 0xf0, 0x11, 0x00


	//----- nvinfo : EIATTR_KPARAM_INFO
	.align		4
.L_24:
        /*0078*/ 	.byte	0x04, 0x17
        /*007a*/ 	.short	(.L_26 - .L_25)
.L_25:
        /*007c*/ 	.word	0x00000000
        /*0080*/ 	.short	0x0004
        /*0082*/ 	.short	0x0018
        /*0084*/ 	.byte	0x00, 0xf0, 0x11, 0x00


	//----- nvinfo : EIATTR_KPARAM_INFO
	.align		4
.L_26:
        /*0088*/ 	.byte	0x04, 0x17
        /*008a*/ 	.short	(.L_28 - .L_27)
.L_27:
        /*008c*/ 	.word	0x00000000
        /*0090*/ 	.short	0x0003
        /*0092*/ 	.short	0x0014
        /*0094*/ 	.byte	0x00, 0xf0, 0x11, 0x00


	//----- nvinfo : EIATTR_KPARAM_INFO
	.align		4
.L_28:
        /*0098*/ 	.byte	0x04, 0x17
        /*009a*/ 	.short	(.L_30 - .L_29)
.L_29:
        /*009c*/ 	.word	0x00000000
        /*00a0*/ 	.short	0x0002
        /*00a2*/ 	.short	0x0010
        /*00a4*/ 	.byte	0x00, 0xf0, 0x11, 0x00


	//----- nvinfo : EIATTR_KPARAM_INFO
	.align		4
.L_30:
        /*00a8*/ 	.byte	0x04, 0x17
        /*00aa*/ 	.short	(.L_32 - .L_31)
.L_31:
        /*00ac*/ 	.word	0x00000000
        /*00b0*/ 	.short	0x0001
        /*00b2*/ 	.short	0x0008
        /*00b4*/ 	.byte	0x00, 0xf5, 0x21, 0x00


	//----- nvinfo : EIATTR_KPARAM_INFO
	.align		4
.L_32:
        /*00b8*/ 	.byte	0x04, 0x17
        /*00ba*/ 	.short	(.L_34 - .L_33)
.L_33:
        /*00bc*/ 	.word	0x00000000
        /*00c0*/ 	.short	0x0000
        /*00c2*/ 	.short	0x0000
        /*00c4*/ 	.byte	0x00, 0xf5, 0x21, 0x00


	//----- nvinfo : EIATTR_SPARSE_MMA_MASK
	.align		4
.L_34:
        /*00c8*/ 	.byte	0x03, 0x50
        /*00ca*/ 	.short	0x0000


	//----- nvinfo : EIATTR_MAXREG_COUNT
	.align		4
        /*00cc*/ 	.byte	0x03, 0x1b
        /*00ce*/ 	.short	0x00ff


	//----- nvinfo : EIATTR_EXTERNS
	.align		4
        /*00d0*/ 	.byte	0x04, 0x0f
        /*00d2*/ 	.short	(.L_36 - .L_35)


	//   ....[0]....
	.align		4
.L_35:
        /*00d4*/ 	.word	index@(vprintf)


	//----- nvinfo : EIATTR_MERCURY_ISA_VERSION
	.align		4
.L_36:
        /*00d8*/ 	.byte	0x03, 0x5f
        /*00da*/ 	.short	0x0101


	//----- nvinfo : EIATTR_VRC_CTA_INIT_COUNT
	.align		4
        /*00dc*/ 	.byte	0x02, 0x4a
	.zero		1
	.zero		1


	//----- nvinfo : EIATTR_SYSCALL_OFFSETS
	.align		4
        /*00e0*/ 	.byte	0x04, 0x46
        /*00e2*/ 	.short	(.L_38 - .L_37)


	//   ....[0]....
.L_37:
        /*00e4*/ 	.word	0x000008f0


	//----- nvinfo : EIATTR_EXIT_INSTR_OFFSETS
	.align		4
.L_38:
        /*00e8*/ 	.byte	0x04, 0x1c
        /*00ea*/ 	.short	(.L_40 - .L_39)


	//   ....[0]....
.L_39:
        /*00ec*/ 	.word	0x000000f0


	//   ....[1]....
        /*00f0*/ 	.word	0x000003f0


	//   ....[2]....
        /*00f4*/ 	.word	0x00000440


	//   ....[3]....
        /*00f8*/ 	.word	0x00000b10


	//----- nvinfo : EIATTR_CRS_STACK_SIZE
	.align		4
.L_40:
        /*00fc*/ 	.byte	0x04, 0x1e
        /*00fe*/ 	.short	(.L_42 - .L_41)
.L_41:
        /*0100*/ 	.word	0x00000000


	//----- nvinfo : EIATTR_CBANK_PARAM_SIZE
	.align		4
.L_42:
        /*0104*/ 	.byte	0x03, 0x19
        /*0106*/ 	.short	0x0050


	//----- nvinfo : EIATTR_PARAM_CBANK
	.align		4
        /*0108*/ 	.byte	0x04, 0x0a
        /*010a*/ 	.short	(.L_44 - .L_43)
	.align		4
.L_43:
        /*010c*/ 	.word	index@(.nv.constant0._Z26kernel_linearInterpolationPfPiiiiiiS_iS_iS_)
        /*0110*/ 	.short	0x0380
        /*0112*/ 	.short	0x0050


	//----- nvinfo : EIATTR_SW_WAR
	.align		4
.L_44:
        /*0114*/ 	.byte	0x04, 0x36
        /*0116*/ 	.short	(.L_46 - .L_45)
.L_45:
        /*0118*/ 	.word	0x00000008
.L_46:


//--------------------- .nv.callgraph             --------------------------
	.section	.nv.callgraph,"",@"SHT_CUDA_CALLGRAPH"
	.align	4
	.sectionentsize	8
	.align		4
        /*0000*/ 	.word	0x00000000
	.align		4
        /*0004*/ 	.word	0xffffffff
	.align		4
        /*0008*/ 	.word	index@(_Z26kernel_linearInterpolationPfPiiiiiiS_iS_iS_)
	.align		4
        /*000c*/ 	.word	index@(vprintf)
	.align		4
        /*0010*/ 	.word	0x00000000
	.align		4
        /*0014*/ 	.word	0xfffffffe
	.align		4
        /*0018*/ 	.word	0x00000000
	.align		4
        /*001c*/ 	.word	0xfffffffd
	.align		4
        /*0020*/ 	.word	0x00000000
	.align		4
        /*0024*/ 	.word	0xfffffffc


//--------------------- .nv.constant4             --------------------------
	.section	.nv.constant4,"a",@progbits
	.align	8
	.align		8
.nv.constant4:
        /*0000*/ 	.dword	vprintf
	.align		8
        /*0008*/ 	.dword	$str


//--------------------- .text._Z26kernel_linearInterpolationPfPiiiiiiS_iS_iS_ --------------------------
	.section	.text._Z26kernel_linearInterpolationPfPiiiiiiS_iS_iS_,"ax",@progbits
	.align	128
        .global         _Z26kernel_linearInterpolationPfPiiiiiiS_iS_iS_
        .type           _Z26kernel_linearInterpolationPfPiiiiiiS_iS_iS_,@function
        .size           _Z26kernel_linearInterpolationPfPiiiiiiS_iS_iS_,(.L_x_28 - _Z26kernel_linearInterpolationPfPiiiiiiS_iS_iS_)
        .other          _Z26kernel_linearInterpolationPfPiiiiiiS_iS_iS_,@"STO_CUDA_ENTRY STV_DEFAULT"
_Z26kernel_linearInterpolationPfPiiiiiiS_iS_iS_:
.text._Z26kernel_linearInterpolationPfPiiiiiiS_iS_iS_:
[----:B------:R-:W0:Y:S01]  /*0000*/  LDC R1, c[0x0][0x37c] ;  /* 0x0000df00ff017b82 */ /* 0x000e220000000800 */
[----:B------:R-:W1:Y:S01]  /*0010*/  S2R R3, SR_TID.X ;  /* 0x0000000000037919 */ /* 0x000e620000002100 */
[----:B------:R-:W2:Y:S06]  /*0020*/  LDCU UR5, c[0x0][0x2fc] ;  /* 0x00005f80ff0577ac */ /* 0x000eac0008000800 */
[----:B------:R-:W1:Y:S01]  /*0030*/  S2UR UR6, SR_CTAID.X ;  /* 0x00000000000679c3 */ /* 0x000e620000002500 */
[----:B0-----:R-:W-:Y:S01]  /*0040*/  VIADD R1, R1, 0xfffffff0 ;  /* 0xfffffff001017836 */ /* 0x001fe20000000000 */
[----:B------:R-:W0:Y:S01]  /*0050*/  LDCU UR7, c[0x0][0x398] ;  /* 0x00007300ff0777ac */ /* 0x000e220008000800 */
[----:B------:R-:W3:Y:S05]  /*0060*/  LDCU UR4, c[0x0][0x2f8] ;  /* 0x00005f00ff0477ac */ /* 0x000eea0008000800 */
[----:B------:R-:W1:Y:S08]  /*0070*/  LDC R16, c[0x0][0x360] ;  /* 0x0000d800ff107b82 */ /* 0x000e700000000800 */
[----:B------:R-:W4:Y:S08]  /*0080*/  LDC R11, c[0x0][0x3c0] ;  /* 0x0000f000ff0b7b82 */ /* 0x000f300000000800 */
[----:B------:R-:W0:Y:S01]  /*0090*/  LDC R13, c[0x0][0x394] ;  /* 0x0000e500ff0d7b82 */ /* 0x000e220000000800 */
[----:B---3--:R-:W-:-:S05]  /*00a0*/  IADD3 R6, P1, PT, R1, UR4, RZ ;  /* 0x0000000401067c10 */ /* 0x008fca000ff3e0ff */
[----:B--2---:R-:W-:Y:S02]  /*00b0*/  IMAD.X R7, RZ, RZ, UR5, P1 ;  /* 0x00000005ff077e24 */ /* 0x004fe400088e06ff */
[----:B-1----:R-:W-:-:S05]  /*00c0*/  IMAD R16, R16, UR6, R3 ;  /* 0x0000000610107c24 */ /* 0x002fca000f8e0203 */
[----:B----4-:R-:W-:-:S04]  /*00d0*/  ISETP.GE.AND P0, PT, R16, R11, PT ;  /* 0x0000000b1000720c */ /* 0x010fc80003f06270 */
[----:B0-----:R-:W-:-:S13]  /*00e0*/  ISETP.GE.OR P0, PT, R13, UR7, P0 ;  /* 0x000000070d007c0c */ /* 0x001fda0008706670 */
[----:B------:R-:W-:Y:S05]  /*00f0*/  @P0 EXIT ;  /* 0x000000000000094d */ /* 0x000fea0003800000 */
[----:B------:R-:W0:Y:S01]  /*0100*/  LDC.64 R8, c[0x0][0x3b8] ;  /* 0x0000ee00ff087b82 */ /* 0x000e220000000a00 */
[----:B------:R-:W1:Y:S07]  /*0110*/  LDCU.64 UR36, c[0x0][0x358] ;  /* 0x00006b00ff2477ac */ /* 0x000e6e0008000a00 */
[----:B------:R-:W2:Y:S01]  /*0120*/  LDC.64 R4, c[0x0][0x3b8] ;  /* 0x0000ee00ff047b82 */ /* 0x000ea20000000a00 */
[----:B0-----:R-:W-:-:S06]  /*0130*/  IMAD.WIDE R22, R16, 0x4, R8 ;  /* 0x0000000410167825 */ /* 0x001fcc00078e0208 */
[----:B-1----:R0:W5:Y:S04]  /*0140*/  LDG.E R22, desc[UR36][R22.64] ;  /* 0x0000002416167981 */ /* 0x002168000c1e1900 */
[----:B--2---:R0:W5:Y:S01]  /*0150*/  LDG.E R3, desc[UR36][R4.64] ;  /* 0x0000002404037981 */ /* 0x004162000c1e1900 */
[C---:B------:R-:W-:Y:S01]  /*0160*/  ISETP.NE.AND P0, PT, R16.reuse, RZ, PT ;  /* 0x000000ff1000720c */ /* 0x040fe20003f05270 */
[----:B------:R-:W-:Y:S01]  /*0170*/  BSSY.RECONVERGENT B0, `(.L_x_0) ;  /* 0x000002e000007945 */ /* 0x000fe20003800200 */
[----:B------:R-:W-:-:S11]  /*0180*/  IMAD R2, R16, UR7, R13 ;  /* 0x0000000710027c24 */ /* 0x000fd6000f8e020d */
[----:B0-----:R-:W-:Y:S05]  /*0190*/  @P0 BRA `(.L_x_1) ;  /* 0x0000000000ac0947 */ /* 0x001fea0003800000 */
[----:B------:R-:W0:Y:S02]  /*01a0*/  LDC.64 R4, c[0x0][0x3a8] ;  /* 0x0000ea00ff047b82 */ /* 0x000e240000000a00 */
[----:B0-----:R-:W2:Y:S02]  /*01b0*/  LDG.E R0, desc[UR36][R4.64] ;  /* 0x0000002404007981 */ /* 0x001ea4000c1e1900 */
[----:B--2--5:R-:W-:-:S13]  /*01c0*/  FSETP.GEU.AND P0, PT, R3, R0, PT ;  /* 0x000000000300720b */ /* 0x024fda0003f0e000 */
[----:B------:R-:W-:Y:S05]  /*01d0*/  @P0 BRA `(.L_x_1) ;  /* 0x00000000009c0947 */ /* 0x000fea0003800000 */
[----:B------:R-:W2:Y:S01]  /*01e0*/  LDG.E R5, desc[UR36][R4.64+0x4] ;  /* 0x0000042404057981 */ /* 0x000ea2000c1e1900 */
[----:B------:R-:W-:Y:S01]  /*01f0*/  FADD R3, -R3, R0 ;  /* 0x0000000003037221 */ /* 0x000fe20000000100 */
[----:B--2---:R-:W-:-:S05]  /*0200*/  FADD R11, -R0, R5 ;  /* 0x00000005000b7221 */ /* 0x004fca0000000100 */
[----:B------:R-:W-:-:S13]  /*0210*/  FSETP.GEU.AND P0, PT, R3, R11, PT ;  /* 0x0000000b0300720b */ /* 0x000fda0003f0e000 */
[----:B------:R-:W-:Y:S05]  /*0220*/  @P0 BRA `(.L_x_2) ;  /* 0x0000000000740947 */ /* 0x000fea0003800000 */
[----:B------:R-:W0:Y:S08]  /*0230*/  LDC R4, c[0x0][0x39c] ;  /* 0x0000e700ff047b82 */ /* 0x000e300000000800 */
[----:B------:R-:W1:Y:S01]  /*0240*/  LDC.64 R6, c[0x0][0x380] ;  /* 0x0000e000ff067b82 */ /* 0x000e620000000a00 */
[C---:B0-----:R-:W-:Y:S01]  /*0250*/  IADD3 R3, PT, PT, R13.reuse, R4, RZ ;  /* 0x000000040d037210 */ /* 0x041fe20007ffe0ff */
[----:B-1----:R-:W-:-:S04]  /*0260*/  IMAD.WIDE R8, R13, 0x4, R6 ;  /* 0x000000040d087825 */ /* 0x002fc800078e0206 */
[----:B------:R-:W-:Y:S02]  /*0270*/  IMAD.WIDE R6, R3, 0x4, R6 ;  /* 0x0000000403067825 */ /* 0x000fe400078e0206 */
[----:B------:R-:W2:Y:S04]  /*0280*/  LDG.E R9, desc[UR36][R8.64] ;  /* 0x0000002408097981 */ /* 0x000ea8000c1e1900 */
[----:B------:R-:W2:Y:S01]  /*0290*/  LDG.E R4, desc[UR36][R6.64] ;  /* 0x0000002406047981 */ /* 0x000ea2000c1e1900 */
[----:B------:R-:W0:Y:S01]  /*02a0*/  MUFU.RCP R10, R11 ;  /* 0x0000000b000a7308 */ /* 0x000e220000001000 */
[----:B------:R-:W-:Y:S01]  /*02b0*/  FADD R3, R0, -R11 ;  /* 0x8000000b00037221 */ /* 0x000fe20000000000 */
[----:B------:R-:W-:Y:S03]  /*02c0*/  BSSY.RECONVERGENT B1, `(.L_x_3) ;  /* 0x000000e000017945 */ /* 0x000fe60003800200 */
[----:B------:R-:W-:-:S04]  /*02d0*/  FADD R0, R22, -R3 ;  /* 0x8000000316007221 */ /* 0x000fc80000000000 */
[----:B------:R-:W1:Y:S01]  /*02e0*/  FCHK P0, R0, R11 ;  /* 0x0000000b00007302 */ /* 0x000e620000000000 */
[----:B0-----:R-:W-:-:S04]  /*02f0*/  FFMA R5, -R11, R10, 1 ;  /* 0x3f8000000b057423 */ /* 0x001fc8000000010a */
[----:B------:R-:W-:-:S04]  /*0300*/  FFMA R5, R10, R5, R10 ;  /* 0x000000050a057223 */ /* 0x000fc8000000000a */
[----:B------:R-:W-:-:S04]  /*0310*/  FFMA R10, R0, R5, RZ ;  /* 0x00000005000a7223 */ /* 0x000fc800000000ff */
[----:B------:R-:W-:-:S04]  /*0320*/  FFMA R3, -R11, R10, R0 ;  /* 0x0000000a0b037223 */ /* 0x000fc80000000100 */
[----:B------:R-:W-:Y:S01]  /*0330*/  FFMA R3, R5, R3, R10 ;  /* 0x0000000305037223 */ /* 0x000fe2000000000a */
[----:B--2---:R-:W-:-:S04]  /*0340*/  FADD R4, R4, -R9 ;  /* 0x8000000904047221 */ /* 0x004fc80000000000 */
[----:B------:R-:W-:Y:S01]  /*0350*/  FADD R5, R9, -R4 ;  /* 0x8000000409057221 */ /* 0x000fe20000000000 */
[----:B-1----:R-:W-:Y:S06]  /*0360*/  @!P0 BRA `(.L_x_4) ;  /* 0x00000000000c8947 */ /* 0x002fec0003800000 */
[----:B------:R-:W-:Y:S01]  /*0370*/  IMAD.MOV.U32 R3, RZ, RZ, R11 ;  /* 0x000000ffff037224 */ /* 0x000fe200078e000b */
[----:B------:R-:W-:-:S07]  /*0380*/  MOV R8, 0x3a0 ;  /* 0x000003a000087802 */ /* 0x000fce0000000f00 */
[----:B------:R-:W-:Y:S05]  /*0390*/  CALL.REL.NOINC `($__internal_0_$__cuda_sm3x_div_rn_noftz_f32_slowpath) ;  /* 0x0000000400e07944 */ /* 0x000fea0003c00000 */
.L_x_4:
[----:B------:R-:W-:Y:S05]  /*03a0*/  BSYNC.RECONVERGENT B1 ;  /* 0x0000000000017941 */ /* 0x000fea0003800200 */
.L_x_3:
[----:B------:R-:W0:Y:S01]  /*03b0*/  LDC.64 R6, c[0x0][0x3c8] ;  /* 0x0000f200ff067b82 */ /* 0x000e220000000a00 */
[----:B------:R-:W-:Y:S01]  /*03c0*/  FFMA R5, R4, R3, R5 ;  /* 0x0000000304057223 */ /* 0x000fe20000000005 */
[----:B0-----:R-:W-:-:S05]  /*03d0*/  IMAD.WIDE R2, R2, 0x4, R6 ;  /* 0x0000000402027825 */ /* 0x001fca00078e0206 */
[----:B------:R-:W-:Y:S01]  /*03e0*/  STG.E desc[UR36][R2.64], R5 ;  /* 0x0000000502007986 */ /* 0x000fe2000c101924 */
[----:B------:R-:W-:Y:S05]  /*03f0*/  EXIT ;  /* 0x000000000000794d */ /* 0x000fea0003800000 */
.L_x_2:
[----:B------:R-:W0:Y:S01]  /*0400*/  LDC.64 R4, c[0x0][0x3c8] ;  /* 0x0000f200ff047b82 */ /* 0x000e220000000a00 */
[----:B------:R-:W-:Y:S02]  /*0410*/  IMAD.MOV.U32 R3, RZ, RZ, 0x7fc00000 ;  /* 0x7fc00000ff037424 */ /* 0x000fe400078e00ff */
[----:B0-----:R-:W-:-:S05]  /*0420*/  IMAD.WIDE R4, R2, 0x4, R4 ;  /* 0x0000000402047825 */ /* 0x001fca00078e0204 */
[----:B------:R-:W-:Y:S01]  /*0430*/  STG.E desc[UR36][R4.64], R3 ;  /* 0x0000000304007986 */ /* 0x000fe2000c101924 */
[----:B------:R-:W-:Y:S05]  /*0440*/  EXIT ;  /* 0x000000000000794d */ /* 0x000fea0003800000 */
.L_x_1:
[----:B------:R-:W-:Y:S05]  /*0450*/  BSYNC.RECONVERGENT B0 ;  /* 0x0000000000007941 */ /* 0x000fea0003800200 */
.L_x_0:
[----:B------:R-:W-:-:S06]  /*0460*/  IMAD.WIDE R4, R11, 0x4, R8 ;  /* 0x000000040b047825 */ /* 0x000fcc00078e0208 */
[----:B------:R-:W2:Y:S01]  /*0470*/  LDG.E R4, desc[UR36][R4.64+-0x4] ;  /* 0xfffffc2404047981 */ /* 0x000ea2000c1e1900 */
[----:B-----5:R-:W-:Y:S01]  /*0480*/  FADD R0, R22, -R3 ;  /* 0x8000000316007221 */ /* 0x020fe20000000000 */
[----:B------:R-:W-:Y:S01]  /*0490*/  BSSY.RECONVERGENT B0, `(.L_x_5) ;  /* 0x000000d000007945 */ /* 0x000fe20003800200 */
[----:B--2---:R-:W-:-:S04]  /*04a0*/  FADD R9, -R3, R4 ;  /* 0x0000000403097221 */ /* 0x004fc80000000100 */
[----:B------:R-:W0:Y:S08]  /*04b0*/  MUFU.RCP R8, R9 ;  /* 0x0000000900087308 */ /* 0x000e300000001000 */
[----:B------:R-:W1:Y:S01]  /*04c0*/  FCHK P0, R0, R9 ;  /* 0x0000000900007302 */ /* 0x000e620000000000 */
[----:B0-----:R-:W-:-:S04]  /*04d0*/  FFMA R11, -R9, R8, 1 ;  /* 0x3f800000090b7423 */ /* 0x001fc80000000108 */
[----:B------:R-:W-:-:S04]  /*04e0*/  FFMA R11, R8, R11, R8 ;  /* 0x0000000b080b7223 */ /* 0x000fc80000000008 */
[----:B------:R-:W-:-:S04]  /*04f0*/  FFMA R8, R0, R11, RZ ;  /* 0x0000000b00087223 */ /* 0x000fc800000000ff */
[----:B------:R-:W-:-:S04]  /*0500*/  FFMA R3, -R9, R8, R0 ;  /* 0x0000000809037223 */ /* 0x000fc80000000100 */
[----:B------:R-:W-:Y:S01]  /*0510*/  FFMA R3, R11, R3, R8 ;  /* 0x000000030b037223 */ /* 0x000fe20000000008 */
[----:B-1----:R-:W-:Y:S06]  /*0520*/  @!P0 BRA `(.L_x_6) ;  /* 0x00000000000c8947 */ /* 0x002fec0003800000 */
[----:B------:R-:W-:Y:S02]  /*0530*/  MOV R3, R9 ;  /* 0x0000000900037202 */ /* 0x000fe40000000f00 */
[----:B------:R-:W-:-:S07]  /*0540*/  MOV R8, 0x560 ;  /* 0x0000056000087802 */ /* 0x000fce0000000f00 */
[----:B------:R-:W-:Y:S05]  /*0550*/  CALL.REL.NOINC `($__internal_0_$__cuda_sm3x_div_rn_noftz_f32_slowpath) ;  /* 0x0000000400707944 */ /* 0x000fea0003c00000 */
.L_x_6:
[----:B------:R-:W-:Y:S05]  /*0560*/  BSYNC.RECONVERGENT B0 ;  /* 0x0000000000007941 */ /* 0x000fea0003800200 */
.L_x_5:
[----:B------:R-:W0:Y:S08]  /*0570*/  LDC R11, c[0x0][0x3b0] ;  /* 0x0000ec00ff0b7b82 */ /* 0x000e300000000800 */
[----:B------:R-:W1:Y:S01]  /*0580*/  LDC.64 R4, c[0x0][0x3a8] ;  /* 0x0000ea00ff047b82 */ /* 0x000e620000000a00 */
[----:B0-----:R-:W-:-:S05]  /*0590*/  I2FP.F32.S32 R0, R11 ;  /* 0x0000000b00007245 */ /* 0x001fca0000201400 */
[----:B------:R-:W-:-:S04]  /*05a0*/  FMUL R0, R0, R3 ;  /* 0x0000000300007220 */ /* 0x000fc80000400000 */
[----:B------:R-:W1:Y:S02]  /*05b0*/  F2I.TRUNC.NTZ R18, R0 ;  /* 0x0000000000127305 */ /* 0x000e64000020f100 */
[----:B-1----:R-:W-:-:S06]  /*05c0*/  IMAD.WIDE R4, R18, 0x4, R4 ;  /* 0x0000000412047825 */ /* 0x002fcc00078e0204 */
[----:B------:R-:W2:Y:S01]  /*05d0*/  LDG.E R5, desc[UR36][R4.64] ;  /* 0x0000002404057981 */ /* 0x000ea2000c1e1900 */
[----:B------:R-:W-:Y:S01]  /*05e0*/  BSSY.RECONVERGENT B0, `(.L_x_7) ;  /* 0x0000029000007945 */ /* 0x000fe20003800200 */
[----:B--2---:R-:W-:-:S13]  /*05f0*/  FSETP.GT.AND P0, PT, R5, R22, PT ;  /* 0x000000160500720b */ /* 0x004fda0003f04000 */
[----:B------:R-:W-:Y:S05]  /*0600*/  @P0 BRA `(.L_x_8) ;  /* 0x0000000000540947 */ /* 0x000fea0003800000 */
[----:B------:R-:W-:Y:S01]  /*0610*/  ISETP.GE.AND P0, PT, R18, R11, PT ;  /* 0x0000000b1200720c */ /* 0x000fe20003f06270 */
[----:B------:R-:W-:Y:S02]  /*0620*/  IMAD.MOV.U32 R17, RZ, RZ, RZ ;  /* 0x000000ffff117224 */ /* 0x000fe400078e00ff */
[----:B------:R-:W-:-:S10]  /*0630*/  IMAD.MOV.U32 R19, RZ, RZ, R18 ;  /* 0x000000ffff137224 */ /* 0x000fd400078e0012 */
[----:B------:R-:W-:Y:S05]  /*0640*/  @P0 BRA `(.L_x_9) ;  /* 0x0000000000880947 */ /* 0x000fea0003800000 */
[----:B------:R-:W0:Y:S01]  /*0650*/  LDC R3, c[0x0][0x3b0] ;  /* 0x0000ec00ff037b82 */ /* 0x000e220000000800 */
[----:B------:R-:W-:Y:S02]  /*0660*/  HFMA2 R0, -RZ, RZ, 0, 0 ;  /* 0x00000000ff007431 */ /* 0x000fe400000001ff */
[----:B------:R-:W-:-:S05]  /*0670*/  IMAD.IADD R17, R11, 0x1, -R18 ;  /* 0x000000010b117824 */ /* 0x000fca00078e0a12 */
[----:B------:R-:W1:Y:S02]  /*0680*/  LDC.64 R8, c[0x0][0x3a8] ;  /* 0x0000ea00ff087b82 */ /* 0x000e640000000a00 */
.L_x_11:
[----:B------:R-:W-:-:S04]  /*0690*/  IMAD.IADD R19, R18, 0x1, R0 ;  /* 0x0000000112137824 */ /* 0x000fc800078e0200 */
[----:B-1----:R-:W-:-:S06]  /*06a0*/  IMAD.WIDE R4, R19, 0x4, R8 ;  /* 0x0000000413047825 */ /* 0x002fcc00078e0208 */
[----:B------:R-:W2:Y:S02]  /*06b0*/  LDG.E R5, desc[UR36][R4.64] ;  /* 0x0000002404057981 */ /* 0x000ea4000c1e1900 */
[----:B--2---:R-:W-:-:S13]  /*06c0*/  FSETP.GT.AND P0, PT, R5, R22, PT ;  /* 0x000000160500720b */ /* 0x004fda0003f04000 */
[----:B------:R-:W-:Y:S05]  /*06d0*/  @P0 BRA `(.L_x_10) ;  /* 0x0000000000140947 */ /* 0x000fea0003800000 */
[----:B------:R-:W-:-:S04]  /*06e0*/  IADD3 R0, PT, PT, R0, 0x1, RZ ;  /* 0x0000000100007810 */ /* 0x000fc80007ffe0ff */
[----:B------:R-:W-:-:S13]  /*06f0*/  ISETP.NE.AND P0, PT, R0, R17, PT ;  /* 0x000000110000720c */ /* 0x000fda0003f05270 */
[----:B------:R-:W-:Y:S05]  /*0700*/  @P0 BRA `(.L_x_11) ;  /* 0xfffffffc00e00947 */ /* 0x000fea000383ffff */
[----:B0-----:R-:W-:Y:S01]  /*0710*/  IMAD.MOV.U32 R19, RZ, RZ, R3 ;  /* 0x000000ffff137224 */ /* 0x001fe200078e0003 */
[----:B------:R-:W-:Y:S06]  /*0720*/  BRA `(.L_x_9) ;  /* 0x0000000000507947 */ /* 0x000fec0003800000 */
.L_x_10:
[----:B------:R-:W-:Y:S01]  /*0730*/  IADD3 R19, PT, PT, R19, -0x1, RZ ;  /* 0xffffffff13137810 */ /* 0x000fe20007ffe0ff */
[----:B------:R-:W-:Y:S01]  /*0740*/  IMAD.MOV.U32 R17, RZ, RZ, R0 ;  /* 0x000000ffff117224 */ /* 0x000fe200078e0000 */
[----:B------:R-:W-:Y:S06]  /*0750*/  BRA `(.L_x_9) ;  /* 0x0000000000447947 */ /* 0x000fec0003800000 */
.L_x_8:
[----:B------:R-:W-:Y:S01]  /*0760*/  ISETP.GE.AND P0, PT, R18, 0x1, PT ;  /* 0x000000011200780c */ /* 0x000fe20003f06270 */
[----:B------:R-:W-:Y:S01]  /*0770*/  IMAD.MOV.U32 R19, RZ, RZ, R18 ;  /* 0x000000ffff137224 */ /* 0x000fe200078e0012 */
[----:B------:R-:W-:-:S11]  /*0780*/  MOV R17, RZ ;  /* 0x000000ff00117202 */ /* 0x000fd60000000f00 */
[----:B------:R-:W-:Y:S05]  /*0790*/  @!P0 BRA `(.L_x_9) ;  /* 0x0000000000348947 */ /* 0x000fea0003800000 */
[----:B------:R-:W0:Y:S01]  /*07a0*/  LDC.64 R8, c[0x0][0x3a8] ;  /* 0x0000ea00ff087b82 */ /* 0x000e220000000a00 */
[----:B------:R-:W-:Y:S02]  /*07b0*/  HFMA2 R17, -RZ, RZ, 0, 0 ;  /* 0x00000000ff117431 */ /* 0x000fe400000001ff */
[----:B------:R-:W-:-:S07]  /*07c0*/  IMAD.MOV.U32 R19, RZ, RZ, R18 ;  /* 0x000000ffff137224 */ /* 0x000fce00078e0012 */
.L_x_12:
[----:B0-----:R-:W-:-:S06]  /*07d0*/  IMAD.WIDE.U32 R4, R19, 0x4, R8 ;  /* 0x0000000413047825 */ /* 0x001fcc00078e0008 */
[----:B------:R-:W2:Y:S02]  /*07e0*/  LDG.E R5, desc[UR36][R4.64] ;  /* 0x0000002404057981 */ /* 0x000ea4000c1e1900 */
[----:B--2---:R-:W-:-:S13]  /*07f0*/  FSETP.GEU.AND P0, PT, R5, R22, PT ;  /* 0x000000160500720b */ /* 0x004fda0003f0e000 */
[----:B------:R-:W-:Y:S05]  /*0800*/  @!P0 BRA `(.L_x_9) ;  /* 0x0000000000188947 */ /* 0x000fea0003800000 */
[----:B------:R-:W-:Y:S01]  /*0810*/  IADD3 R17, PT, PT, R17, 0x1, RZ ;  /* 0x0000000111117810 */ /* 0x000fe20007ffe0ff */
[----:B------:R-:W-:-:S03]  /*0820*/  VIADD R19, R19, 0xffffffff ;  /* 0xffffffff13137836 */ /* 0x000fc60000000000 */
[----:B------:R-:W-:-:S13]  /*0830*/  ISETP.NE.AND P0, PT, R17, R18, PT ;  /* 0x000000121100720c */ /* 0x000fda0003f05270 */
[----:B------:R-:W-:Y:S05]  /*0840*/  @P0 BRA `(.L_x_12) ;  /* 0xfffffffc00e00947 */ /* 0x000fea000383ffff */
[----:B------:R-:W-:Y:S01]  /*0850*/  MOV R19, RZ ;  /* 0x000000ff00137202 */ /* 0x000fe20000000f00 */
[----:B------:R-:W-:-:S07]  /*0860*/  IMAD.MOV.U32 R17, RZ, RZ, R18 ;  /* 0x000000ffff117224 */ /* 0x000fce00078e0012 */
.L_x_9:
[----:B------:R-:W-:Y:S05]  /*0870*/  BSYNC.RECONVERGENT B0 ;  /* 0x0000000000007941 */ /* 0x000fea0003800200 */
.L_x_7:
[----:B------:R-:W-:Y:S01]  /*0880*/  MOV R0, 0x0 ;  /* 0x0000000000007802 */ /* 0x000fe20000000f00 */
[----:B------:R1:W-:Y:S01]  /*0890*/  STL.128 [R1], R16 ;  /* 0x0000001001007387 */ /* 0x0003e20000100c00 */
[----:B------:R-:W2:Y:S02]  /*08a0*/  LDCU.64 UR4, c[0x4][0x8] ;  /* 0x01000100ff0477ac */ /* 0x000ea40008000a00 */
[----:B------:R1:W3:Y:S01]  /*08b0*/  LDC.64 R8, c[0x4][R0] ;  /* 0x0100000000087b82 */ /* 0x0002e20000000a00 */
[----:B--2---:R-:W-:Y:S01]  /*08c0*/  MOV R4, UR4 ;  /* 0x0000000400047c02 */ /* 0x004fe20008000f00 */
[----:B-1----:R-:W-:-:S07]  /*08d0*/  IMAD.U32 R5, RZ, RZ, UR5 ;  /* 0x00000005ff057e24 */ /* 0x002fce000f8e00ff */
[----:B------:R-:W-:-:S07]  /*08e0*/  LEPC R20, `(.L_x_13) ;  /* 0x000000001014794e */ /* 0x000fce0000000000 */
[----:B0--3--:R-:W-:Y:S05]  /*08f0*/  CALL.ABS.NOINC R8 ;  /* 0x0000000008007343 */ /* 0x009fea0003c00000 */
.L_x_13:
[----:B------:R-:W0:Y:S01]  /*0900*/  LDC.64 R10, c[0x0][0x3a8] ;  /* 0x0000ea00ff0a7b82 */ /* 0x000e220000000a00 */
[----:B------:R-:W1:Y:S07]  /*0910*/  LDCU UR4, c[0x0][0x39c] ;  /* 0x00007380ff0477ac */ /* 0x000e6e0008000800 */
[----:B------:R-:W1:Y:S08]  /*0920*/  LDC R4, c[0x0][0x394] ;  /* 0x0000e500ff047b82 */ /* 0x000e700000000800 */
[----:B------:R-:W2:Y:S01]  /*0930*/  LDC.64 R6, c[0x0][0x380] ;  /* 0x0000e000ff067b82 */ /* 0x000ea20000000a00 */
[----:B0-----:R-:W-:-:S05]  /*0940*/  IMAD.WIDE R10, R19, 0x4, R10 ;  /* 0x00000004130a7825 */ /* 0x001fca00078e020a */
[----:B------:R-:W3:Y:S04]  /*0950*/  LDG.E R13, desc[UR36][R10.64] ;  /* 0x000000240a0d7981 */ /* 0x000ee8000c1e1900 */
[----:B------:R-:W3:Y:S01]  /*0960*/  LDG.E R0, desc[UR36][R10.64+0x4] ;  /* 0x000004240a007981 */ /* 0x000ee2000c1e1900 */
[----:B-1----:R-:W-:-:S05]  /*0970*/  IMAD R9, R19, UR4, R4 ;  /* 0x0000000413097c24 */ /* 0x002fca000f8e0204 */
[C---:B------:R-:W-:Y:S01]  /*0980*/  IADD3 R3, PT, PT, R9.reuse, UR4, RZ ;  /* 0x0000000409037c10 */ /* 0x040fe2000fffe0ff */
[----:B--2---:R-:W-:-:S04]  /*0990*/  IMAD.WIDE R8, R9, 0x4, R6 ;  /* 0x0000000409087825 */ /* 0x004fc800078e0206 */
[----:B------:R-:W-:Y:S01]  /*09a0*/  IMAD.WIDE R6, R3, 0x4, R6 ;  /* 0x0000000403067825 */ /* 0x000fe200078e0206 */
[----:B------:R-:W2:Y:S04]  /*09b0*/  LDG.E R4, desc[UR36][R8.64] ;  /* 0x0000002408047981 */ /* 0x000ea8000c1e1900 */
[----:B------:R-:W2:Y:S01]  /*09c0*/  LDG.E R5, desc[UR36][R6.64] ;  /* 0x0000002406057981 */ /* 0x000ea2000c1e1900 */
[----:B------:R-:W-:Y:S01]  /*09d0*/  BSSY.RECONVERGENT B0, `(.L_x_14) ;  /* 0x000000f000007945 */ /* 0x000fe20003800200 */
[----:B---3--:R-:W-:Y:S01]  /*09e0*/  FADD R15, -R13, R0 ;  /* 0x000000000d0f7221 */ /* 0x008fe20000000100 */
[----:B------:R-:W-:-:S03]  /*09f0*/  FADD R0, R22, -R13 ;  /* 0x8000000d16007221 */ /* 0x000fc60000000000 */
[----:B------:R-:W0:Y:S08]  /*0a00*/  MUFU.RCP R3, R15 ;  /* 0x0000000f00037308 */ /* 0x000e300000001000 */
[----:B------:R-:W1:Y:S01]  /*0a10*/  FCHK P0, R0, R15 ;  /* 0x0000000f00007302 */ /* 0x000e620000000000 */
[----:B--2---:R-:W-:Y:S01]  /*0a20*/  FADD R5, R5, -R4 ;  /* 0x8000000405057221 */ /* 0x004fe20000000000 */
[----:B0-----:R-:W-:-:S04]  /*0a30*/  FFMA R10, -R15, R3, 1 ;  /* 0x3f8000000f0a7423 */ /* 0x001fc80000000103 */
[----:B------:R-:W-:-:S04]  /*0a40*/  FFMA R3, R3, R10, R3 ;  /* 0x0000000a03037223 */ /* 0x000fc80000000003 */
[----:B------:R-:W-:-:S04]  /*0a50*/  FFMA R10, R0, R3, RZ ;  /* 0x00000003000a7223 */ /* 0x000fc800000000ff */
[----:B------:R-:W-:-:S04]  /*0a60*/  FFMA R11, -R15, R10, R0 ;  /* 0x0000000a0f0b7223 */ /* 0x000fc80000000100 */
[----:B------:R-:W-:Y:S01]  /*0a70*/  FFMA R3, R3, R11, R10 ;  /* 0x0000000b03037223 */ /* 0x000fe2000000000a */
[----:B-1----:R-:W-:Y:S06]  /*0a80*/  @!P0 BRA `(.L_x_15) ;  /* 0x00000000000c8947 */ /* 0x002fec0003800000 */
[----:B------:R-:W-:Y:S01]  /*0a90*/  IMAD.MOV.U32 R3, RZ, RZ, R15 ;  /* 0x000000ffff037224 */ /* 0x000fe200078e000f */
[----:B------:R-:W-:-:S07]  /*0aa0*/  MOV R8, 0xac0 ;  /* 0x00000ac000087802 */ /* 0x000fce0000000f00 */
[----:B------:R-:W-:Y:S05]  /*0ab0*/  CALL.REL.NOINC `($__internal_0_$__cuda_sm3x_div_rn_noftz_f32_slowpath) ;  /* 0x0000000000187944 */ /* 0x000fea0003c00000 */
.L_x_15:
[----:B------:R-:W-:Y:S05]  /*0ac0*/  BSYNC.RECONVERGENT B0 ;  /* 0x0000000000007941 */ /* 0x000fea0003800200 */
.L_x_14:
[----:B------:R-:W0:Y:S01]  /*0ad0*/  LDC.64 R6, c[0x0][0x3c8] ;  /* 0x0000f200ff067b82 */ /* 0x000e220000000a00 */
[----:B------:R-:W-:Y:S01]  /*0ae0*/  FFMA R3, R5, R3, R4 ;  /* 0x0000000305037223 */ /* 0x000fe20000000004 */
[----:B0-----:R-:W-:-:S05]  /*0af0*/  IMAD.WIDE R6, R2, 0x4, R6 ;  /* 0x0000000402067825 */ /* 0x001fca00078e0206 */
[----:B------:R-:W-:Y:S01]  /*0b00*/  STG.E desc[UR36][R6.64], R3 ;  /* 0x0000000306007986 */ /* 0x000fe2000c101924 */
[----:B------:R-:W-:Y:S05]  /*0b10*/  EXIT ;  /* 0x000000000000794d */ /* 0x000fea0003800000 */
        .weak           $__internal_0_$__cuda_sm3x_div_rn_noftz_f32_slowpath
        .type           $__internal_0_$__cuda_sm3x_div_rn_noftz_f32_slowpath,@function
        .size           $__internal_0_$__cuda_sm3x_div_rn_noftz_f32_slowpath,(.L_x_28 - $__internal_0_$__cuda_sm3x_div_rn_noftz_f32_slowpath)
$__internal_0_$__cuda_sm3x_div_rn_noftz_f32_slowpath:
[----:B------:R-:W-:Y:S01]  /*0b20*/  SHF.R.U32.HI R10, RZ, 0x17, R3 ;  /* 0x00000017ff0a7819 */ /* 0x000fe20000011603 */
[----:B------:R-:W-:Y:S01]  /*0b30*/  BSSY.RECONVERGENT B2, `(.L_x_16) ;  /* 0x0000062000027945 */ /* 0x000fe20003800200 */
[----:B------:R-:W-:Y:S02]  /*0b40*/  SHF.R.U32.HI R9, RZ, 0x17, R0 ;  /* 0x00000017ff097819 */ /* 0x000fe40000011600 */
[----:B------:R-:W-:Y:S02]  /*0b50*/  LOP3.LUT R10, R10, 0xff, RZ, 0xc0, !PT ;  /* 0x000000ff0a0a7812 */ /* 0x000fe400078ec0ff */
[----:B------:R-:W-:Y:S02]  /*0b60*/  LOP3.LUT R11, R9, 0xff, RZ, 0xc0, !PT ;  /* 0x000000ff090b7812 */ /* 0x000fe400078ec0ff */
[----:B------:R-:W-:-:S03]  /*0b70*/  IADD3 R13, PT, PT, R10, -0x1, RZ ;  /* 0xffffffff0a0d7810 */ /* 0x000fc60007ffe0ff */
[----:B------:R-:W-:Y:S01]  /*0b80*/  VIADD R12, R11, 0xffffffff ;  /* 0xffffffff0b0c7836 */ /* 0x000fe20000000000 */
[----:B------:R-:W-:-:S04]  /*0b90*/  ISETP.GT.U32.AND P0, PT, R13, 0xfd, PT ;  /* 0x000000fd0d00780c */ /* 0x000fc80003f04070 */
[----:B------:R-:W-:-:S13]  /*0ba0*/  ISETP.GT.U32.OR P0, PT, R12, 0xfd, P0 ;  /* 0x000000fd0c00780c */ /* 0x000fda0000704470 */
[----:B------:R-:W-:Y:S01]  /*0bb0*/  @!P0 MOV R9, RZ ;  /* 0x000000ff00098202 */ /* 0x000fe20000000f00 */
[----:B------:R-:W-:Y:S06]  /*0bc0*/  @!P0 BRA `(.L_x_17) ;  /* 0x00000000005c8947 */ /* 0x000fec0003800000 */
[----:B------:R-:W-:Y:S02]  /*0bd0*/  FSETP.GTU.FTZ.AND P0, PT, |R0|, +INF , PT ;  /* 0x7f8000000000780b */ /* 0x000fe40003f1c200 */
[----:B------:R-:W-:-:S04]  /*0be0*/  FSETP.GTU.FTZ.AND P1, PT, |R3|, +INF , PT ;  /* 0x7f8000000300780b */ /* 0x000fc80003f3c200 */
[----:B------:R-:W-:-:S13]  /*0bf0*/  PLOP3.LUT P0, PT, P0, P1, PT, 0xf8, 0x8f ;  /* 0x00000000008f781c */ /* 0x000fda0000703f70 */
[----:B------:R-:W-:Y:S05]  /*0c00*/  @P0 BRA `(.L_x_18) ;  /* 0x00000004004c0947 */ /* 0x000fea0003800000 */
[----:B------:R-:W-:-:S13]  /*0c10*/  LOP3.LUT P0, RZ, R3, 0x7fffffff, R0, 0xc8, !PT ;  /* 0x7fffffff03ff7812 */ /* 0x000fda000780c800 */
[----:B------:R-:W-:Y:S05]  /*0c20*/  @!P0 BRA `(.L_x_19) ;  /* 0x00000004003c8947 */ /* 0x000fea0003800000 */
[C---:B------:R-:W-:Y:S02]  /*0c30*/  FSETP.NEU.FTZ.AND P2, PT, |R0|.reuse, +INF , PT ;  /* 0x7f8000000000780b */ /* 0x040fe40003f5d200 */
[----:B------:R-:W-:Y:S02]  /*0c40*/  FSETP.NEU.FTZ.AND P1, PT, |R3|, +INF , PT ;  /* 0x7f8000000300780b */ /* 0x000fe40003f3d200 */
[----:B------:R-:W-:-:S11]  /*0c50*/  FSETP.NEU.FTZ.AND P0, PT, |R0|, +INF , PT ;  /* 0x7f8000000000780b */ /* 0x000fd60003f1d200 */
[----:B------:R-:W-:Y:S05]  /*0c60*/  @!P1 BRA !P2, `(.L_x_19) ;  /* 0x00000004002c9947 */ /* 0x000fea0005000000 */
[----:B------:R-:W-:-:S04]  /*0c70*/  LOP3.LUT P2, RZ, R0, 0x7fffffff, RZ, 0xc0, !PT ;  /* 0x7fffffff00ff7812 */ /* 0x000fc8000784c0ff */
[----:B------:R-:W-:-:S13]  /*0c80*/  PLOP3.LUT P1, PT, P1, P2, PT, 0x2f, 0xf2 ;  /* 0x0000000000f2781c */ /* 0x000fda0000f24577 */
[----:B------:R-:W-:Y:S05]  /*0c90*/  @P1 BRA `(.L_x_20) ;  /* 0x0000000400181947 */ /* 0x000fea0003800000 */
[----:B------:R-:W-:-:S04]  /*0ca0*/  LOP3.LUT P1, RZ, R3, 0x7fffffff, RZ, 0xc0, !PT ;  /* 0x7fffffff03ff7812 */ /* 0x000fc8000782c0ff */
[----:B------:R-:W-:-:S13]  /*0cb0*/  PLOP3.LUT P0, PT, P0, P1, PT, 0x2f, 0xf2 ;  /* 0x0000000000f2781c */ /* 0x000fda0000702577 */
[----:B------:R-:W-:Y:S05]  /*0cc0*/  @P0 BRA `(.L_x_21) ;  /* 0x0000000400000947 */ /* 0x000fea0003800000 */
[----:B------:R-:W-:Y:S02]  /*0cd0*/  ISETP.GE.AND P0, PT, R12, RZ, PT ;  /* 0x000000ff0c00720c */ /* 0x000fe40003f06270 */
[----:B------:R-:W-:-:S11]  /*0ce0*/  ISETP.GE.AND P1, PT, R13, RZ, PT ;  /* 0x000000ff0d00720c */ /* 0x000fd60003f26270 */
[----:B------:R-:W-:Y:S01]  /*0cf0*/  @P0 IMAD.MOV.U32 R9, RZ, RZ, RZ ;  /* 0x000000ffff090224 */ /* 0x000fe200078e00ff */
[----:B------:R-:W-:Y:S01]  /*0d00*/  @!P0 MOV R9, 0xffffffc0 ;  /* 0xffffffc000098802 */ /* 0x000fe20000000f00 */
[----:B------:R-:W-:Y:S01]  /*0d10*/  @!P0 FFMA R0, R0, 1.84467440737095516160e+19, RZ ;  /* 0x5f80000000008823 */ /* 0x000fe200000000ff */
[----:B------:R-:W-:-:S03]  /*0d20*/  @!P1 FFMA R3, R3, 1.84467440737095516160e+19, RZ ;  /* 0x5f80000003039823 */ /* 0x000fc600000000ff */
[----:B------:R-:W-:-:S07]  /*0d30*/  @!P1 VIADD R9, R9, 0x40 ;  /* 0x0000004009099836 */ /* 0x000fce0000000000 */
.L_x_17:
[----:B------:R-:W-:Y:S01]  /*0d40*/  LEA R12, R10, 0xc0800000, 0x17 ;  /* 0xc08000000a0c7811 */ /* 0x000fe200078eb8ff */
[----:B------:R-:W-:Y:S01]  /*0d50*/  VIADD R11, R11, 0xffffff81 ;  /* 0xffffff810b0b7836 */ /* 0x000fe20000000000 */
[----:B------:R-:W-:Y:S02]  /*0d60*/  BSSY.RECONVERGENT B3, `(.L_x_22) ;  /* 0x0000035000037945 */ /* 0x000fe40003800200 */
[----:B------:R-:W-:Y:S01]  /*0d70*/  IADD3 R12, PT, PT, -R12, R3, RZ ;  /* 0x000000030c0c7210 */ /* 0x000fe20007ffe1ff */
[----:B------:R-:W-:-:S03]  /*0d80*/  IMAD R0, R11, -0x800000, R0 ;  /* 0xff8000000b007824 */ /* 0x000fc600078e0200 */
[----:B------:R0:W1:Y:S01]  /*0d90*/  MUFU.RCP R3, R12 ;  /* 0x0000000c00037308 */ /* 0x0000620000001000 */
[----:B------:R-:W-:Y:S01]  /*0da0*/  FADD.FTZ R13, -R12, -RZ ;  /* 0x800000ff0c0d7221 */ /* 0x000fe20000010100 */
[----:B0-----:R-:W-:-:S04]  /*0db0*/  IADD3 R12, PT, PT, R11, 0x7f, -R10 ;  /* 0x0000007f0b0c7810 */ /* 0x001fc80007ffe80a */
[----:B------:R-:W-:Y:S01]  /*0dc0*/  IADD3 R9, PT, PT, R12, R9, RZ ;  /* 0x000000090c097210 */ /* 0x000fe20007ffe0ff */
[----:B-1----:R-:W-:-:S04]  /*0dd0*/  FFMA R14, R3, R13, 1 ;  /* 0x3f800000030e7423 */ /* 0x002fc8000000000d */
[----:B------:R-:W-:-:S04]  /*0de0*/  FFMA R3, R3, R14, R3 ;  /* 0x0000000e03037223 */ /* 0x000fc80000000003 */
[----:B------:R-:W-:-:S04]  /*0df0*/  FFMA R14, R0, R3, RZ ;  /* 0x00000003000e7223 */ /* 0x000fc800000000ff */
[----:B------:R-:W-:-:S04]  /*0e00*/  FFMA R15, R13, R14, R0 ;  /* 0x0000000e0d0f7223 */ /* 0x000fc80000000000 */
[----:B------:R-:W-:-:S04]  /*0e10*/  FFMA R14, R3, R15, R14 ;  /* 0x0000000f030e7223 */ /* 0x000fc8000000000e */
[----:B------:R-:W-:-:S04]  /*0e20*/  FFMA R13, R13, R14, R0 ;  /* 0x0000000e0d0d7223 */ /* 0x000fc80000000000 */
[----:B------:R-:W-:-:S05]  /*0e30*/  FFMA R0, R3, R13, R14 ;  /* 0x0000000d03007223 */ /* 0x000fca000000000e */
[----:B------:R-:W-:-:S04]  /*0e40*/  SHF.R.U32.HI R10, RZ, 0x17, R0 ;  /* 0x00000017ff0a7819 */ /* 0x000fc80000011600 */
[----:B------:R-:W-:-:S05]  /*0e50*/  LOP3.LUT R10, R10, 0xff, RZ, 0xc0, !PT ;  /* 0x000000ff0a0a7812 */ /* 0x000fca00078ec0ff */
[----:B------:R-:W-:-:S05]  /*0e60*/  IMAD.IADD R15, R10, 0x1, R9 ;  /* 0x000000010a0f7824 */ /* 0x000fca00078e0209 */
[----:B------:R-:W-:-:S04]  /*0e70*/  IADD3 R10, PT, PT, R15, -0x1, RZ ;  /* 0xffffffff0f0a7810 */ /* 0x000fc80007ffe0ff */
[----:B------:R-:W-:-:S13]  /*0e80*/  ISETP.GE.U32.AND P0, PT, R10, 0xfe, PT ;  /* 0x000000fe0a00780c */ /* 0x000fda0003f06070 */
[----:B------:R-:W-:Y:S05]  /*0e90*/  @!P0 BRA `(.L_x_23) ;  /* 0x0000000000808947 */ /* 0x000fea0003800000 */
[----:B------:R-:W-:-:S13]  /*0ea0*/  ISETP.GT.AND P0, PT, R15, 0xfe, PT ;  /* 0x000000fe0f00780c */ /* 0x000fda0003f04270 */
[----:B------:R-:W-:Y:S05]  /*0eb0*/  @P0 BRA `(.L_x_24) ;  /* 0x00000000006c0947 */ /* 0x000fea0003800000 */
[----:B------:R-:W-:-:S13]  /*0ec0*/  ISETP.GE.AND P0, PT, R15, 0x1, PT ;  /* 0x000000010f00780c */ /* 0x000fda0003f06270 */
[----:B------:R-:W-:Y:S05]  /*0ed0*/  @P0 BRA `(.L_x_25) ;  /* 0x0000000000740947 */ /* 0x000fea0003800000 */
[----:B------:R-:W-:Y:S02]  /*0ee0*/  ISETP.GE.AND P0, PT, R15, -0x18, PT ;  /* 0xffffffe80f00780c */ /* 0x000fe40003f06270 */
[----:B------:R-:W-:-:S11]  /*0ef0*/  LOP3.LUT R0, R0, 0x80000000, RZ, 0xc0, !PT ;  /* 0x8000000000007812 */ /* 0x000fd600078ec0ff */
[----:B------:R-:W-:Y:S05]  /*0f00*/  @!P0 BRA `(.L_x_25) ;  /* 0x0000000000688947 */ /* 0x000fea0003800000 */
[-CC-:B------:R-:W-:Y:S01]  /*0f10*/  FFMA.RZ R9, R3, R13.reuse, R14.reuse ;  /* 0x0000000d03097223 */ /* 0x180fe2000000c00e */
[----:B------:R-:W-:Y:S02]  /*0f20*/  VIADD R12, R15, 0x20 ;  /* 0x000000200f0c7836 */ /* 0x000fe40000000000 */
[-CC-:B------:R-:W-:Y:S01]  /*0f30*/  FFMA.RM R10, R3, R13.reuse, R14.reuse ;  /* 0x0000000d030a7223 */ /* 0x180fe2000000400e */
[----:B------:R-:W-:Y:S02]  /*0f40*/  ISETP.NE.AND P2, PT, R15, RZ, PT ;  /* 0x000000ff0f00720c */ /* 0x000fe40003f45270 */
[----:B------:R-:W-:Y:S01]  /*0f50*/  LOP3.LUT R11, R9, 0x7fffff, RZ, 0xc0, !PT ;  /* 0x007fffff090b7812 */ /* 0x000fe200078ec0ff */
[----:B------:R-:W-:Y:S01]  /*0f60*/  FFMA.RP R9, R3, R13, R14 ;  /* 0x0000000d03097223 */ /* 0x000fe2000000800e */
[----:B------:R-:W-:Y:S02]  /*0f70*/  ISETP.NE.AND P1, PT, R15, RZ, PT ;  /* 0x000000ff0f00720c */ /* 0x000fe40003f25270 */
[----:B------:R-:W-:-:S02]  /*0f80*/  LOP3.LUT R11, R11, 0x800000, RZ, 0xfc, !PT ;  /* 0x008000000b0b7812 */ /* 0x000fc400078efcff */
[----:B------:R-:W-:Y:S02]  /*0f90*/  IADD3 R3, PT, PT, -R15, RZ, RZ ;  /* 0x000000ff0f037210 */ /* 0x000fe40007ffe1ff */
[----:B------:R-:W-:Y:S02]  /*0fa0*/  SHF.L.U32 R12, R11, R12, RZ ;  /* 0x0000000c0b0c7219 */ /* 0x000fe400000006ff */
[----:B------:R-:W-:Y:S02]  /*0fb0*/  FSETP.NEU.FTZ.AND P0, PT, R9, R10, PT ;  /* 0x0000000a0900720b */ /* 0x000fe40003f1d000 */
[----:B------:R-:W-:Y:S02]  /*0fc0*/  SEL R10, R3, RZ, P2 ;  /* 0x000000ff030a7207 */ /* 0x000fe40001000000 */
[----:B------:R-:W-:Y:S02]  /*0fd0*/  ISETP.NE.AND P1, PT, R12, RZ, P1 ;  /* 0x000000ff0c00720c */ /* 0x000fe40000f25270 */
[----:B------:R-:W-:-:S02]  /*0fe0*/  SHF.R.U32.HI R10, RZ, R10, R11 ;  /* 0x0000000aff0a7219 */ /* 0x000fc4000001160b */
[----:B------:R-:W-:Y:S02]  /*0ff0*/  PLOP3.LUT P0, PT, P0, P1, PT, 0xf8, 0x8f ;  /* 0x00000000008f781c */ /* 0x000fe40000703f70 */
[----:B------:R-:W-:Y:S02]  /*1000*/  SHF.R.U32.HI R12, RZ, 0x1, R10 ;  /* 0x00000001ff0c7819 */ /* 0x000fe4000001160a */
[----:B------:R-:W-:-:S04]  /*1010*/  SEL R3, RZ, 0x1, !P0 ;  /* 0x00000001ff037807 */ /* 0x000fc80004000000 */
[----:B------:R-:W-:-:S04]  /*1020*/  LOP3.LUT R3, R3, 0x1, R12, 0xf8, !PT ;  /* 0x0000000103037812 */ /* 0x000fc800078ef80c */
[----:B------:R-:W-:-:S05]  /*1030*/  LOP3.LUT R3, R3, R10, RZ, 0xc0, !PT ;  /* 0x0000000a03037212 */ /* 0x000fca00078ec0ff */
[----:B------:R-:W-:-:S05]  /*1040*/  IMAD.IADD R3, R12, 0x1, R3 ;  /* 0x000000010c037824 */ /* 0x000fca00078e0203 */
[----:B------:R-:W-:Y:S01]  /*1050*/  LOP3.LUT R0, R3, R0, RZ, 0xfc, !PT ;  /* 0x0000000003007212 */ /* 0x000fe200078efcff */
[----:B------:R-:W-:Y:S06]  /*1060*/  BRA `(.L_x_25) ;  /* 0x0000000000107947 */ /* 0x000fec0003800000 */
.L_x_24:
[----:B------:R-:W-:-:S04]  /*1070*/  LOP3.LUT R0, R0, 0x80000000, RZ, 0xc0, !PT ;  /* 0x8000000000007812 */ /* 0x000fc800078ec0ff */
[----:B------:R-:W-:Y:S01]  /*1080*/  LOP3.LUT R0, R0, 0x7f800000, RZ, 0xfc, !PT ;  /* 0x7f80000000007812 */ /* 0x000fe200078efcff */
[----:B------:R-:W-:Y:S06]  /*1090*/  BRA `(.L_x_25) ;  /* 0x0000000000047947 */ /* 0x000fec0003800000 */
.L_x_23:
[----:B------:R-:W-:-:S07]  /*10a0*/  LEA R0, R9, R0, 0x17 ;  /* 0x0000000009007211 */ /* 0x000fce00078eb8ff */
.L_x_25:
[----:B------:R-:W-:Y:S05]  /*10b0*/  BSYNC.RECONVERGENT B3 ;  /* 0x0000000000037941 */ /* 0x000fea0003800200 */
.L_x_22:
[----:B------:R-:W-:Y:S05]  /*10c0*/  BRA `(.L_x_26) ;  /* 0x0000000000207947 */ /* 0x000fea0003800000 */
.L_x_21:
[----:B------:R-:W-:-:S04]  /*10d0*/  LOP3.LUT R0, R3, 0x80000000, R0, 0x48, !PT ;  /* 0x8000000003007812 */ /* 0x000fc800078e4800 */
[----:B------:R-:W-:Y:S01]  /*10e0*/  LOP3.LUT R0, R0, 0x7f800000, RZ, 0xfc, !PT ;  /* 0x7f80000000007812 */ /* 0x000fe200078efcff */
[----:B------:R-:W-:Y:S06]  /*10f0*/  BRA `(.L_x_26) ;  /* 0x0000000000147947 */ /* 0x000fec0003800000 */
.L_x_20:
[----:B------:R-:W-:Y:S01]  /*1100*/  LOP3.LUT R0, R3, 0x80000000, R0, 0x48, !PT ;  /* 0x8000000003007812 */ /* 0x000fe200078e4800 */
[----:B------:R-:W-:Y:S06]  /*1110*/  BRA `(.L_x_26) ;  /* 0x00000000000c7947 */ /* 0x000fec0003800000 */
.L_x_19:
[----:B------:R-:W0:Y:S01]  /*1120*/  MUFU.RSQ R0, -QNAN ;  /* 0xffc0000000007908 */ /* 0x000e220000001400 */
[----:B------:R-:W-:Y:S05]  /*1130*/  BRA `(.L_x_26) ;  /* 0x0000000000047947 */ /* 0x000fea0003800000 */
.L_x_18:
[----:B------:R-:W-:-:S07]  /*1140*/  FADD.FTZ R0, R0, R3 ;  /* 0x0000000300007221 */ /* 0x000fce0000010000 */
.L_x_26:
[----:B------:R-:W-:Y:S05]  /*1150*/  BSYNC.RECONVERGENT B2 ;  /* 0x0000000000027941 */ /* 0x000fea0003800200 */
.L_x_16:
[----:B------:R-:W-:Y:S02]  /*1160*/  HFMA2 R9, -RZ, RZ, 0, 0 ;  /* 0x00000000ff097431 */ /* 0x000fe400000001ff */
[----:B0-----:R-:W-:Y:S02]  /*1170*/  IMAD.MOV.U32 R3, RZ, RZ, R0 ;  /* 0x000000ffff037224 */ /* 0x001fe400078e0000 */
[----:B------:R-:W-:Y:S05]  /*1180*/  RET.REL.NODEC R8 `(_Z26kernel_linearInterpolationPfPiiiiiiS_iS_iS_) ;  /* 0xffffffec089c7950 */ /* 0x000fea0003c3ffff */
.L_x_27:
[----:B------:R-:W-:-:S00]  /*1190*/  BRA `(.L_x_27) ;  /* 0xfffffffc00fc7947 */ /* 0x000fc0000383ffff */
[----:B------:R-:W-:-:S00]  /*11a0*/  NOP ;  /* 0x0000000000007918 */ /* 0x000fc00000000000 */
        /* <DEDUP_REMOVED lines=13> */
.L_x_28:


//--------------------- .nv.global.init           --------------------------
	.section	.nv.global.init,"aw",@progbits
.nv.global.init:
	.type		$str,@object
	.size		$str,(.L_0 - $str)
$str:
        /*0000*/ 	.byte	0x4c, 0x6f, 0x63, 0x20, 0x25, 0x69, 0x20, 0x6e, 0x65, 0x65, 0x64, 0x65, 0x64, 0x20, 0x25, 0x69
        /*0010*/ 	.byte	0x20, 0x69, 0x74, 0x65, 0x72, 0x61, 0x74, 0x69, 0x6f, 0x6e, 0x73, 0x2c, 0x20, 0x73, 0x74, 0x61
        /*0020*/ 	.byte	0x72, 0x74, 0x69, 0x6e, 0x67, 0x20, 0x66, 0x72, 0x6f, 0x6d, 0x20, 0x25, 0x69, 0x20, 0x2d, 0x3e
        /*0030*/ 	.byte	0x20, 0x25, 0x69, 0x0a, 0x00
.L_0:


//--------------------- .nv.shared.reserved.0     --------------------------
	.section	.nv.shared.reserved.0,"aw",@nobits
	.weak		__nv_reservedSMEM_offset_0_alias
	.size		__nv_reservedSMEM_offset_0_alias, 0, 64
	.other		__nv_reservedSMEM_offset_0_alias,@"STO_CUDA_RESERVED_SHARED STV_DEFAULT"
__nv_reservedSMEM_offset_0_alias:
	.zero		0
	.zero		64


//--------------------- .nv.constant0._Z26kernel_linearInterpolationPfPiiiiiiS_iS_iS_ --------------------------
	.section	.nv.constant0._Z26kernel_linearInterpolationPfPiiiiiiS_iS_iS_,"a",@progbits
	.sectionflags	@""
	.align	4
.nv.constant0._Z26kernel_linearInterpolationPfPiiiiiiS_iS_iS_:
	.zero		976


//--------------------- SYMBOLS --------------------------

	.type		.nv.reservedSmem.offset0,@object
	.size		.nv.reservedSmem.offset0,0x4
	.type		vprintf,@function
